	.headerflags	@"EF_CUDA_TEXMODE_UNIFIED EF_CUDA_64BIT_ADDRESS EF_CUDA_ACCELERATORS EF_CUDA_SM90 EF_CUDA_VIRTUAL_SM(EF_CUDA_SM90)"
	.elftype	@"ET_EXEC"


//--------------------- .nv.info                  --------------------------
	.section	.nv.info,"",@"SHT_CUDA_INFO"
	.align	4


	//----- nvinfo : EIATTR_REGCOUNT
	.align		4
        /*0000*/ 	.byte	0x04, 0x2f
        /*0002*/ 	.short	(.L_2 - .L_1)
	.align		4
.L_1:
        /*0004*/ 	.word	index@(triton_red_fused_add_native_layer_norm_native_layer_norm_backward_12)
        /*0008*/ 	.word	0x00000020


	//----- nvinfo : EIATTR_MIN_STACK_SIZE
	.align		4
.L_2:
        /*000c*/ 	.byte	0x04, 0x12
        /*000e*/ 	.short	(.L_4 - .L_3)
	.align		4
.L_3:
        /*0010*/ 	.word	index@(triton_red_fused_add_native_layer_norm_native_layer_norm_backward_12)
        /*0014*/ 	.word	0x00000000


	//----- nvinfo : EIATTR_FRAME_SIZE
	.align		4
.L_4:
        /*0018*/ 	.byte	0x04, 0x11
        /*001a*/ 	.short	(.L_6 - .L_5)
	.align		4
.L_5:
        /*001c*/ 	.word	index@(triton_red_fused_add_native_layer_norm_native_layer_norm_backward_12)
        /*0020*/ 	.word	0x00000000


	//----- nvinfo : EIATTR_MIN_STACK_SIZE
	.align		4
.L_6:
        /*0024*/ 	.byte	0x04, 0x12
        /*0026*/ 	.short	(.L_8 - .L_7)
	.align		4
.L_7:
        /*0028*/ 	.word	index@(triton_red_fused_add_native_layer_norm_native_layer_norm_backward_12)
        /*002c*/ 	.word	0x00000000
.L_8:


//--------------------- .nv.info.triton_red_fused_add_native_layer_norm_native_layer_norm_backward_12 --------------------------
	.section	.nv.info.triton_red_fused_add_native_layer_norm_native_layer_norm_backward_12,"",@"SHT_CUDA_INFO"
	.sectionflags	@""
	.align	4


	//----- nvinfo : EIATTR_CUDA_API_VERSION
	.align		4
        /*0000*/ 	.byte	0x04, 0x37
        /*0002*/ 	.short	(.L_10 - .L_9)
.L_9:
        /*0004*/ 	.word	0x0000007c


	//----- nvinfo : EIATTR_KPARAM_INFO
	.align		4
.L_10:
        /*0008*/ 	.byte	0x04, 0x17
        /*000a*/ 	.short	(.L_12 - .L_11)
.L_11:
        /*000c*/ 	.word	0x00000000
        /*0010*/ 	.short	0x000b
        /*0012*/ 	.short	0x0054
        /*0014*/ 	.byte	0x00, 0xf0, 0x11, 0x00


	//----- nvinfo : EIATTR_KPARAM_INFO
	.align		4
.L_12:
        /*0018*/ 	.byte	0x04, 0x17
        /*001a*/ 	.short	(.L_14 - .L_13)
.L_13:
        /*001c*/ 	.word	0x00000000
        /*0020*/ 	.short	0x000a
        /*0022*/ 	.short	0x0050
        /*0024*/ 	.byte	0x00, 0xf0, 0x11, 0x00


	//----- nvinfo : EIATTR_KPARAM_INFO
	.align		4
.L_14:
        /*0028*/ 	.byte	0x04, 0x17
        /*002a*/ 	.short	(.L_16 - .L_15)
.L_15:
        /*002c*/ 	.word	0x00000000
        /*0030*/ 	.short	0x0009
        /*0032*/ 	.short	0x0048
        /*0034*/ 	.byte	0x00, 0xf4, 0x21, 0x00


	//----- nvinfo : EIATTR_KPARAM_INFO
	.align		4
.L_16:
        /*0038*/ 	.byte	0x04, 0x17
        /*003a*/ 	.short	(.L_18 - .L_17)
.L_17:
        /*003c*/ 	.word	0x00000000
        /*0040*/ 	.short	0x0008
        /*0042*/ 	.short	0x0040
        /*0044*/ 	.byte	0x00, 0xf4, 0x21, 0x00


	//----- nvinfo : EIATTR_KPARAM_INFO
	.align		4
.L_18:
        /*0048*/ 	.byte	0x04, 0x17
        /*004a*/ 	.short	(.L_20 - .L_19)
.L_19:
        /*004c*/ 	.word	0x00000000
        /*0050*/ 	.short	0x0007
        /*0052*/ 	.short	0x0038
        /*0054*/ 	.byte	0x00, 0xf4, 0x21, 0x00


	//----- nvinfo : EIATTR_KPARAM_INFO
	.align		4
.L_20:
        /*0058*/ 	.byte	0x04, 0x17
        /*005a*/ 	.short	(.L_22 - .L_21)
.L_21:
        /*005c*/ 	.word	0x00000000
        /*0060*/ 	.short	0x0006
        /*0062*/ 	.short	0x0030
        /*0064*/ 	.byte	0x00, 0xf4, 0x21, 0x00


	//----- nvinfo : EIATTR_KPARAM_INFO
	.align		4
.L_22:
        /*0068*/ 	.byte	0x04, 0x17
        /*006a*/ 	.short	(.L_24 - .L_23)
.L_23:
        /*006c*/ 	.word	0x00000000
        /*0070*/ 	.short	0x0005
        /*0072*/ 	.short	0x0028
        /*0074*/ 	.byte	0x00, 0xf4, 0x21, 0x00


	//----- nvinfo : EIATTR_KPARAM_INFO
	.align		4
.L_24:
        /*0078*/ 	.byte	0x04, 0x17
        /*007a*/ 	.short	(.L_26 - .L_25)
.L_25:
        /*007c*/ 	.word	0x00000000
        /*0080*/ 	.short	0x0004
        /*0082*/ 	.short	0x0020
        /*0084*/ 	.byte	0x00, 0xf4, 0x21, 0x00


	//----- nvinfo : EIATTR_KPARAM_INFO
	.align		4
.L_26:
        /*0088*/ 	.byte	0x04, 0x17
        /*008a*/ 	.short	(.L_28 - .L_27)
.L_27:
        /*008c*/ 	.word	0x00000000
        /*0090*/ 	.short	0x0003
        /*0092*/ 	.short	0x0018
        /*0094*/ 	.byte	0x00, 0xf4, 0x21, 0x00


	//----- nvinfo : EIATTR_KPARAM_INFO
	.align		4
.L_28:
        /*0098*/ 	.byte	0x04, 0x17
        /*009a*/ 	.short	(.L_30 - .L_29)
.L_29:
        /*009c*/ 	.word	0x00000000
        /*00a0*/ 	.short	0x0002
        /*00a2*/ 	.short	0x0010
        /*00a4*/ 	.byte	0x00, 0xf4, 0x21, 0x00


	//----- nvinfo : EIATTR_KPARAM_INFO
	.align		4
.L_30:
        /*00a8*/ 	.byte	0x04, 0x17
        /*00aa*/ 	.short	(.L_32 - .L_31)
.L_31:
        /*00ac*/ 	.word	0x00000000
        /*00b0*/ 	.short	0x0001
        /*00b2*/ 	.short	0x0008
        /*00b4*/ 	.byte	0x00, 0xf4, 0x21, 0x00


	//----- nvinfo : EIATTR_KPARAM_INFO
	.align		4
.L_32:
        /*00b8*/ 	.byte	0x04, 0x17
        /*00ba*/ 	.short	(.L_34 - .L_33)
.L_33:
        /*00bc*/ 	.word	0x00000000
        /*00c0*/ 	.short	0x0000
        /*00c2*/ 	.short	0x0000
        /*00c4*/ 	.byte	0x00, 0xf4, 0x21, 0x00


	//----- nvinfo : EIATTR_SPARSE_MMA_MASK
	.align		4
.L_34:
        /*00c8*/ 	.byte	0x03, 0x50
        /*00ca*/ 	.short	0x0000


	//----- nvinfo : EIATTR_MAXREG_COUNT
	.align		4
        /*00cc*/ 	.byte	0x03, 0x1b
        /*00ce*/ 	.short	0x00ff


	//----- nvinfo : EIATTR_COOP_GROUP_MASK_REGIDS
	.align		4
        /*00d0*/ 	.byte	0x04, 0x29
        /*00d2*/ 	.short	(.L_36 - .L_35)


	//   ....[0]....
.L_35:
        /*00d4*/ 	.word	0xffffffff


	//   ....[1]....
        /*00d8*/ 	.word	0xffffffff


	//   ....[2]....
        /*00dc*/ 	.word	0xffffffff


	//   ....[3]....
        /*00e0*/ 	.word	0xffffffff


	//   ....[4]....
        /*00e4*/ 	.word	0xffffffff


	//   ....[5]....
        /*00e8*/ 	.word	0xffffffff


	//----- nvinfo : EIATTR_COOP_GROUP_INSTR_OFFSETS
	.align		4
.L_36:
        /*00ec*/ 	.byte	0x04, 0x28
        /*00ee*/ 	.short	(.L_38 - .L_37)


	//   ....[0]....
.L_37:
        /*00f0*/ 	.word	0x00000bc0


	//   ....[1]....
        /*00f4*/ 	.word	0x00000c00


	//   ....[2]....
        /*00f8*/ 	.word	0x00000cb0


	//   ....[3]....
        /*00fc*/ 	.word	0x00000cd0


	//   ....[4]....
        /*0100*/ 	.word	0x00000df0


	//   ....[5]....
        /*0104*/ 	.word	0x00000e30


	//----- nvinfo : EIATTR_EXIT_INSTR_OFFSETS
	.align		4
.L_38:
        /*0108*/ 	.byte	0x04, 0x1c
        /*010a*/ 	.short	(.L_40 - .L_39)


	//   ....[0]....
.L_39:
        /*010c*/ 	.word	0x00002650


	//   ....[1]....
        /*0110*/ 	.word	0x000026a0


	//----- nvinfo : EIATTR_REQNTID
	.align		4
.L_40:
        /*0114*/ 	.byte	0x04, 0x10
        /*0116*/ 	.short	(.L_42 - .L_41)
.L_41:
        /*0118*/ 	.word	0x00000100
        /*011c*/ 	.word	0x00000001
        /*0120*/ 	.word	0x00000001


	//----- nvinfo : EIATTR_CBANK_PARAM_SIZE
	.align		4
.L_42:
        /*0124*/ 	.byte	0x03, 0x19
        /*0126*/ 	.short	0x0058


	//----- nvinfo : EIATTR_PARAM_CBANK
	.align		4
        /*0128*/ 	.byte	0x04, 0x0a
        /*012a*/ 	.short	(.L_44 - .L_43)
	.align		4
.L_43:
        /*012c*/ 	.word	index@(.nv.constant0.triton_red_fused_add_native_layer_norm_native_layer_norm_backward_12)
        /*0130*/ 	.short	0x0210
        /*0132*/ 	.short	0x0058


	//----- nvinfo : EIATTR_SW_WAR
	.align		4
.L_44:
        /*0134*/ 	.byte	0x04, 0x36
        /*0136*/ 	.short	(.L_46 - .L_45)
.L_45:
        /*0138*/ 	.word	0x00000008
.L_46:


//--------------------- .nv.callgraph             --------------------------
	.section	.nv.callgraph,"",@"SHT_CUDA_CALLGRAPH"
	.align	4
	.sectionentsize	8
	.align		4
        /*0000*/ 	.word	0x00000000
	.align		4
        /*0004*/ 	.word	0xffffffff
	.align		4
        /*0008*/ 	.word	0x00000000
	.align		4
        /*000c*/ 	.word	0xfffffffe
	.align		4
        /*0010*/ 	.word	0x00000000
	.align		4
        /*0014*/ 	.word	0xfffffffd
	.align		4
        /*0018*/ 	.word	0x00000000
	.align		4
        /*001c*/ 	.word	0xfffffffc


//--------------------- .nv.constant4             --------------------------
	.section	.nv.constant4,"a",@progbits
	.align	8
	.align		8
.nv.constant4:
        /*0000*/ 	.dword	_$_str


//--------------------- .text.triton_red_fused_add_native_layer_norm_native_layer_norm_backward_12 --------------------------
	.section	.text.triton_red_fused_add_native_layer_norm_native_layer_norm_backward_12,"ax",@progbits
	.sectionflags	@"SHF_BARRIERS=1"
	.align	128
        .global         triton_red_fused_add_native_layer_norm_native_layer_norm_backward_12
        .type           triton_red_fused_add_native_layer_norm_native_layer_norm_backward_12,@function
        .size           triton_red_fused_add_native_layer_norm_native_layer_norm_backward_12,(.L_x_2 - triton_red_fused_add_native_layer_norm_native_layer_norm_backward_12)
        .other          triton_red_fused_add_native_layer_norm_native_layer_norm_backward_12,@"STO_CUDA_ENTRY STV_DEFAULT"
triton_red_fused_add_native_layer_norm_native_layer_norm_backward_12:
.text.triton_red_fused_add_native_layer_norm_native_layer_norm_backward_12:
[----:B------:R-:W0:Y:S02]  /*0000*/  LDC R1, c[0x0][0x28] ;  /* 0x00000a00ff017b82 */ /* 0x000e240000000800 */
[----:B------:R-:W1:Y:S01]  /*0010*/  S2R R23, SR_CTAID.X ;  /* 0x0000000000177919 */ /* 0x000e620000002500 */
[----:B------:R-:W2:Y:S01]  /*0020*/  LDC.64 R6, c[0x0][0x218] ;  /* 0x00008600ff067b82 */ /* 0x000ea20000000a00 */
[----:B------:R-:W-:Y:S01]  /*0030*/  ULDC.64 UR6, c[0x0][0x208] ;  /* 0x0000820000067ab9 */ /* 0x000fe20000000a00 */
[----:B------:R-:W3:Y:S06]  /*0040*/  S2R R0, SR_TID.X ;  /* 0x0000000000007919 */ /* 0x000eec0000002100 */
[----:B------:R-:W4:Y:S01]  /*0050*/  S2UR UR5, SR_CgaCtaId ;  /* 0x00000000000579c3 */ /* 0x000f220000008800 */
[----:B------:R-:W-:Y:S01]  /*0060*/  UMOV UR4, 0x400 ;  /* 0x0000040000047882 */ /* 0x000fe20000000000 */
[----:B------:R-:W-:Y:S01]  /*0070*/  HFMA2.MMA R24, -RZ, RZ, 0, 0 ;  /* 0x00000000ff187435 */ /* 0x000fe200000001ff */
[----:B------:R-:W-:Y:S01]  /*0080*/  ULDC.64 UR8, c[0x0][0x220] ;  /* 0x0000880000087ab9 */ /* 0x000fe20000000a00 */
[----:B------:R-:W-:Y:S01]  /*0090*/  ULDC.64 UR10, c[0x0][0x230] ;  /* 0x00008c00000a7ab9 */ /* 0x000fe20000000a00 */
[----:B-1----:R-:W-:-:S04]  /*00a0*/  SHF.L.U32 R21, R23, 0x6, RZ ;  /* 0x0000000617157819 */ /* 0x002fc800000006ff */
[----:B---3--:R-:W-:-:S04]  /*00b0*/  LOP3.LUT R2, R21, 0x3f, R0, 0xf8, !PT ;  /* 0x0000003f15027812 */ /* 0x008fc800078ef800 */
[----:B------:R-:W-:Y:S02]  /*00c0*/  SHF.R.S32.HI R3, RZ, 0x1f, R2 ;  /* 0x0000001fff037819 */ /* 0x000fe40000011402 */
[----:B------:R-:W-:Y:S02]  /*00d0*/  ISETP.GE.AND P2, PT, R2, 0x400, PT ;  /* 0x000004000200780c */ /* 0x000fe40003f46270 */
[----:B------:R-:W-:-:S04]  /*00e0*/  LEA.HI R3, R3, R2, RZ, 0x8 ;  /* 0x0000000203037211 */ /* 0x000fc800078f40ff */
[----:B------:R-:W-:Y:S02]  /*00f0*/  LOP3.LUT R5, R3, 0xffffff00, RZ, 0xc0, !PT ;  /* 0xffffff0003057812 */ /* 0x000fe400078ec0ff */
[----:B------:R-:W-:Y:S02]  /*0100*/  SHF.R.S32.HI R17, RZ, 0x8, R3 ;  /* 0x00000008ff117819 */ /* 0x000fe40000011403 */
[----:B------:R-:W-:Y:S02]  /*0110*/  IADD3 R4, R2, -R5, RZ ;  /* 0x8000000502047210 */ /* 0x000fe40007ffe0ff */
[----:B------:R-:W-:-:S03]  /*0120*/  SHF.R.U32.HI R5, RZ, 0x6, R0 ;  /* 0x00000006ff057819 */ /* 0x000fc60000011600 */
[----:B------:R-:W-:Y:S01]  /*0130*/  IMAD R4, R17, 0x6000, R4 ;  /* 0x0000600011047824 */ /* 0x000fe200078e0204 */
[----:B------:R-:W-:-:S04]  /*0140*/  SGXT.U32 R5, R5, 0x2 ;  /* 0x000000020505781a */ /* 0x000fc80000000000 */
[----:B------:R-:W-:Y:S01]  /*0150*/  LEA R9, R5, R4, 0x8 ;  /* 0x0000000405097211 */ /* 0x000fe200078e40ff */
[----:B------:R-:W-:-:S04]  /*0160*/  HFMA2.MMA R4, -RZ, RZ, 0, 0 ;  /* 0x00000000ff047435 */ /* 0x000fc800000001ff */
[----:B--2---:R-:W-:-:S06]  /*0170*/  IMAD.WIDE R8, R9, 0x4, R6 ;  /* 0x0000000409087825 */ /* 0x004fcc00078e0206 */
[----:B------:R1:W2:Y:S01]  /*0180*/  @!P2 LDG.E.EF R4, desc[UR6][R8.64] ;  /* 0x000000060804a981 */ /* 0x0002a2000c0e1900 */
[----:B------:R-:W-:Y:S01]  /*0190*/  SHF.R.U32.HI R20, RZ, 0x2, R0 ;  /* 0x00000002ff147819 */ /* 0x000fe20000011600 */
[----:B----4-:R-:W-:Y:S01]  /*01a0*/  UPRMT UR4, UR5, 0x654, UR4 ;  /* 0x0000065405047896 */ /* 0x010fe20008000004 */
[----:B------:R-:W-:Y:S02]  /*01b0*/  LOP3.LUT R18, R0, 0x3, RZ, 0xc0, !PT ;  /* 0x0000000300127812 */ /* 0x000fe400078ec0ff */
[----:B------:R-:W-:Y:S02]  /*01c0*/  SGXT.U32 R20, R20, 0x6 ;  /* 0x000000061414781a */ /* 0x000fe40000000000 */
[----:B------:R-:W-:Y:S02]  /*01d0*/  MOV R16, RZ ;  /* 0x000000ff00107202 */ /* 0x000fe40000000f00 */
[----:B------:R-:W-:-:S04]  /*01e0*/  LOP3.LUT R21, R21, R20, RZ, 0xfc, !PT ;  /* 0x0000001415157212 */ /* 0x000fc800078efcff */
[----:B------:R-:W-:Y:S01]  /*01f0*/  SHF.R.S32.HI R6, RZ, 0x1f, R21 ;  /* 0x0000001fff067819 */ /* 0x000fe20000011415 */
[----:B------:R-:W-:Y:S01]  /*0200*/  BAR.SYNC.DEFER_BLOCKING 0x0 ;  /* 0x0000000000007b1d */ /* 0x000fe20000010000 */
[----:B------:R-:W-:Y:S02]  /*0210*/  ISETP.GE.AND P1, PT, R21, 0x400, PT ;  /* 0x000004001500780c */ /* 0x000fe40003f26270 */
[----:B------:R-:W-:-:S04]  /*0220*/  LEA.HI R6, R6, R21, RZ, 0x4 ;  /* 0x0000001506067211 */ /* 0x000fc800078f20ff */
[----:B------:R-:W-:Y:S02]  /*0230*/  SHF.R.S32.HI R3, RZ, 0x4, R6 ;  /* 0x00000004ff037819 */ /* 0x000fe40000011406 */
[----:B------:R-:W-:Y:S02]  /*0240*/  LOP3.LUT R6, R6, 0xfff0, RZ, 0xc0, !PT ;  /* 0x0000fff006067812 */ /* 0x000fe400078ec0ff */
[----:B------:R-:W-:-:S04]  /*0250*/  LEA.HI R7, R3, R3, RZ, 0x4 ;  /* 0x0000000303077211 */ /* 0x000fc800078f20ff */
[----:B------:R-:W-:Y:S02]  /*0260*/  LOP3.LUT R10, R7, 0xfff0, RZ, 0xc0, !PT ;  /* 0x0000fff0070a7812 */ /* 0x000fe400078ec0ff */
[----:B------:R-:W-:-:S03]  /*0270*/  IADD3 R7, R21, -R6, RZ ;  /* 0x8000000615077210 */ /* 0x000fc60007ffe0ff */
[----:B------:R-:W-:Y:S01]  /*0280*/  IMAD.IADD R6, R3, 0x1, -R10 ;  /* 0x0000000103067824 */ /* 0x000fe200078e0a0a */
[----:B------:R-:W-:-:S04]  /*0290*/  PRMT R3, R7, 0x8880, RZ ;  /* 0x0000888007037816 */ /* 0x000fc800000000ff */
[----:B-1----:R-:W-:Y:S02]  /*02a0*/  PRMT R8, R6, 0x8880, RZ ;  /* 0x0000888006087816 */ /* 0x002fe400000000ff */
[----:B------:R-:W-:Y:S02]  /*02b0*/  PRMT R3, R3, 0x7710, RZ ;  /* 0x0000771003037816 */ /* 0x000fe400000000ff */
[----:B------:R-:W-:Y:S02]  /*02c0*/  PRMT R8, R8, 0x7710, RZ ;  /* 0x0000771008087816 */ /* 0x000fe400000000ff */
[----:B------:R-:W-:Y:S02]  /*02d0*/  SHF.R.U32.HI R3, RZ, 0xc, R3 ;  /* 0x0000000cff037819 */ /* 0x000fe40000011603 */
[----:B------:R-:W-:Y:S02]  /*02e0*/  SHF.R.U32.HI R9, RZ, 0xc, R8 ;  /* 0x0000000cff097819 */ /* 0x000fe40000011608 */
[----:B------:R-:W-:-:S02]  /*02f0*/  LOP3.LUT R8, R3, 0x7, RZ, 0xc0, !PT ;  /* 0x0000000703087812 */ /* 0x000fc400078ec0ff */
[----:B------:R-:W-:Y:S02]  /*0300*/  LOP3.LUT R3, R9, 0x7, RZ, 0xc0, !PT ;  /* 0x0000000709037812 */ /* 0x000fe400078ec0ff */
[----:B------:R-:W-:Y:S02]  /*0310*/  IADD3 R8, R7, R8, RZ ;  /* 0x0000000807087210 */ /* 0x000fe40007ffe0ff */
[----:B------:R-:W-:Y:S02]  /*0320*/  IADD3 R3, R6, R3, RZ ;  /* 0x0000000306037210 */ /* 0x000fe40007ffe0ff */
[----:B------:R-:W-:Y:S02]  /*0330*/  LOP3.LUT R9, R8, 0xf8, RZ, 0xc0, !PT ;  /* 0x000000f808097812 */ /* 0x000fe400078ec0ff */
[----:B------:R-:W-:Y:S02]  /*0340*/  LOP3.LUT R10, R3, 0xf8, RZ, 0xc0, !PT ;  /* 0x000000f8030a7812 */ /* 0x000fe400078ec0ff */
[----:B------:R-:W-:-:S02]  /*0350*/  IADD3 R9, RZ, -R9, RZ ;  /* 0x80000009ff097210 */ /* 0x000fc40007ffe0ff */
[----:B------:R-:W-:Y:S02]  /*0360*/  IADD3 R11, RZ, -R10, RZ ;  /* 0x8000000aff0b7210 */ /* 0x000fe40007ffe0ff */
[----:B------:R-:W-:Y:S02]  /*0370*/  PRMT R10, R9, 0x7710, RZ ;  /* 0x00007710090a7816 */ /* 0x000fe400000000ff */
[----:B------:R-:W-:Y:S02]  /*0380*/  PRMT R9, R11, 0x7710, RZ ;  /* 0x000077100b097816 */ /* 0x000fe400000000ff */
[----:B------:R-:W-:Y:S02]  /*0390*/  PRMT R8, R8, 0x8880, RZ ;  /* 0x0000888008087816 */ /* 0x000fe400000000ff */
[----:B------:R-:W-:Y:S01]  /*03a0*/  SHF.R.S32.HI R11, RZ, 0x19, R23 ;  /* 0x00000019ff0b7819 */ /* 0x000fe20000011417 */
[----:B------:R-:W-:Y:S01]  /*03b0*/  IMAD.IADD R9, R6, 0x1, R9 ;  /* 0x0000000106097824 */ /* 0x000fe200078e0209 */
[----:B------:R-:W-:-:S02]  /*03c0*/  PRMT R8, R8, 0x7710, RZ ;  /* 0x0000771008087816 */ /* 0x000fc400000000ff */
[----:B------:R-:W-:Y:S02]  /*03d0*/  IADD3 R7, R7, R10, RZ ;  /* 0x0000000a07077210 */ /* 0x000fe40007ffe0ff */
[----:B------:R-:W-:Y:S02]  /*03e0*/  SHF.R.U32.HI R8, RZ, 0x3, R8 ;  /* 0x00000003ff087819 */ /* 0x000fe40000011608 */
[----:B------:R-:W-:Y:S02]  /*03f0*/  SGXT R6, R11, 0x1 ;  /* 0x000000010b06781a */ /* 0x000fe40000000200 */
[----:B------:R-:W-:Y:S02]  /*0400*/  LOP3.LUT R9, R9, 0xffff, RZ, 0xc0, !PT ;  /* 0x0000ffff09097812 */ /* 0x000fe400078ec0ff */
[----:B------:R-:W-:Y:S02]  /*0410*/  LOP3.LUT R8, R8, 0xffff, RZ, 0xc0, !PT ;  /* 0x0000ffff08087812 */ /* 0x000fe400078ec0ff */
[----:B------:R-:W-:-:S02]  /*0420*/  LOP3.LUT R7, R7, 0xffff, RZ, 0xc0, !PT ;  /* 0x0000ffff07077812 */ /* 0x000fc400078ec0ff */
[----:B------:R-:W-:Y:S02]  /*0430*/  LEA.HI R6, R6, R21, RZ, 0x8 ;  /* 0x0000001506067211 */ /* 0x000fe400078f40ff */
[----:B------:R-:W-:Y:S02]  /*0440*/  PRMT R10, R9, 0x8880, RZ ;  /* 0x00008880090a7816 */ /* 0x000fe400000000ff */
[----:B------:R-:W-:Y:S02]  /*0450*/  PRMT R8, R8, 0x8880, RZ ;  /* 0x0000888008087816 */ /* 0x000fe400000000ff */
[----:B------:R-:W-:Y:S02]  /*0460*/  PRMT R7, R7, 0x8880, RZ ;  /* 0x0000888007077816 */ /* 0x000fe400000000ff */
[----:B------:R-:W-:Y:S02]  /*0470*/  PRMT R9, R3, 0x8880, RZ ;  /* 0x0000888003097816 */ /* 0x000fe400000000ff */
[----:B------:R-:W-:-:S02]  /*0480*/  SHF.R.U32.HI R6, RZ, 0x8, R6 ;  /* 0x00000008ff067819 */ /* 0x000fc40000011606 */
[----:B------:R-:W-:Y:S02]  /*0490*/  MOV R3, R10 ;  /* 0x0000000a00037202 */ /* 0x000fe40000000f00 */
[----:B------:R-:W-:Y:S01]  /*04a0*/  LEA R12, R8, R7, 0x6 ;  /* 0x00000007080c7211 */ /* 0x000fe200078e30ff */
[----:B------:R-:W1:Y:S01]  /*04b0*/  LDC.64 R10, c[0x0][0x210] ;  /* 0x00008400ff0a7b82 */ /* 0x000e620000000a00 */
[----:B------:R-:W-:Y:S02]  /*04c0*/  MOV R7, R9 ;  /* 0x0000000900077202 */ /* 0x000fe40000000f00 */
[----:B------:R-:W-:Y:S02]  /*04d0*/  LEA R13, R6, R3, 0x5 ;  /* 0x00000003060d7211 */ /* 0x000fe400078e28ff */
[----:B------:R-:W-:Y:S02]  /*04e0*/  SHF.L.U32 R6, R0, 0x2, RZ ;  /* 0x0000000200067819 */ /* 0x000fe400000006ff */
[----:B------:R-:W-:Y:S01]  /*04f0*/  SHF.R.S32.HI R3, RZ, 0x3, R7 ;  /* 0x00000003ff037819 */ /* 0x000fe20000011407 */
[----:B------:R-:W3:Y:S01]  /*0500*/  LDC.64 R8, c[0x0][0x228] ;  /* 0x00008a00ff087b82 */ /* 0x000ee20000000a00 */
[----:B------:R-:W-:Y:S01]  /*0510*/  LOP3.LUT R6, R6, 0xfc, RZ, 0xc0, !PT ;  /* 0x000000fc06067812 */ /* 0x000fe200078ec0ff */
[----:B------:R-:W-:Y:S01]  /*0520*/  IMAD R7, R13, 0x300, RZ ;  /* 0x000003000d077824 */ /* 0x000fe200078e02ff */
[----:B------:R-:W-:Y:S01]  /*0530*/  PRMT R19, R3, 0x9910, RZ ;  /* 0x0000991003137816 */ /* 0x000fe200000000ff */
[----:B------:R-:W-:Y:S01]  /*0540*/  IMAD R13, R21, 0x60, R18 ;  /* 0x00000060150d7824 */ /* 0x000fe200078e0212 */
[C---:B------:R-:W-:Y:S01]  /*0550*/  LOP3.LUT R3, R6.reuse, R5, RZ, 0xfc, !PT ;  /* 0x0000000506037212 */ /* 0x040fe200078efcff */
[----:B------:R-:W-:-:S02]  /*0560*/  VIADD R6, R6, UR4 ;  /* 0x0000000406067c36 */ /* 0x000fc40008000000 */
[----:B------:R-:W-:-:S03]  /*0570*/  IMAD R12, R12, 0x60, R7 ;  /* 0x000000600c0c7824 */ /* 0x000fc600078e0207 */
[----:B------:R-:W-:Y:S01]  /*0580*/  LEA R3, R3, R6, 0x2 ;  /* 0x0000000603037211 */ /* 0x000fe200078e10ff */
[----:B------:R-:W-:Y:S02]  /*0590*/  IMAD R19, R19, 0x3000, R12 ;  /* 0x0000300013137824 */ /* 0x000fe400078e020c */
[----:B------:R-:W-:-:S03]  /*05a0*/  IMAD.WIDE.U32 R6, R18, 0x4, RZ ;  /* 0x0000000412067825 */ /* 0x000fc600078e00ff */
[----:B------:R-:W-:Y:S01]  /*05b0*/  LOP3.LUT R15, R19, 0x3, R0, 0xf8, !PT ;  /* 0x00000003130f7812 */ /* 0x000fe200078ef800 */
[----:B-1----:R-:W-:Y:S01]  /*05c0*/  IMAD.WIDE R10, R13, 0x4, R10 ;  /* 0x000000040d0a7825 */ /* 0x002fe200078e020a */
[----:B------:R-:W-:-:S04]  /*05d0*/  IADD3 R12, P0, R6, UR8, RZ ;  /* 0x00000008060c7c10 */ /* 0x000fc8000ff1e0ff */
[----:B------:R-:W-:Y:S01]  /*05e0*/  IADD3.X R13, R7, UR9, RZ, P0, !PT ;  /* 0x00000009070d7c10 */ /* 0x000fe200087fe4ff */
[----:B---3--:R-:W-:Y:S01]  /*05f0*/  IMAD.WIDE R8, R15, 0x4, R8 ;  /* 0x000000040f087825 */ /* 0x008fe200078e0208 */
[----:B------:R-:W-:-:S04]  /*0600*/  IADD3 R14, P0, R6, UR10, RZ ;  /* 0x0000000a060e7c10 */ /* 0x000fc8000ff1e0ff */
[----:B------:R-:W-:Y:S02]  /*0610*/  IADD3.X R15, R7, UR11, RZ, P0, !PT ;  /* 0x0000000b070f7c10 */ /* 0x000fe400087fe4ff */
[----:B--2---:R-:W-:-:S05]  /*0620*/  SEL R4, R4, RZ, !P2 ;  /* 0x000000ff04047207 */ /* 0x004fca0005000000 */
[----:B------:R1:W-:Y:S01]  /*0630*/  STS [R3], R4 ;  /* 0x0000000403007388 */ /* 0x0003e20000000800 */
[----:B------:R-:W-:Y:S06]  /*0640*/  BAR.SYNC.DEFER_BLOCKING 0x0 ;  /* 0x0000000000007b1d */ /* 0x000fec0000010000 */
[----:B------:R-:W2:Y:S04]  /*0650*/  @!P1 LDG.E.EF R24, desc[UR6][R10.64] ;  /* 0x000000060a189981 */ /* 0x000ea8000c0e1900 */
[----:B------:R3:W4:Y:S04]  /*0660*/  @!P1 LDG.E.EF R16, desc[UR6][R8.64] ;  /* 0x0000000608109981 */ /* 0x000728000c0e1900 */
[----:B------:R-:W5:Y:S04]  /*0670*/  LDG.E.EL R12, desc[UR6][R12.64] ;  /* 0x000000060c0c7981 */ /* 0x000f68000c2e1900 */
[----:B------:R-:W5:Y:S01]  /*0680*/  LDG.E.EL R15, desc[UR6][R14.64] ;  /* 0x000000060e0f7981 */ /* 0x000f62000c2e1900 */
[----:B------:R-:W-:-:S02]  /*0690*/  LOP3.LUT R22, R0, 0xfc, RZ, 0xc0, !PT ;  /* 0x000000fc00167812 */ /* 0x000fc400078ec0ff */
[----:B-1----:R-:W-:Y:S02]  /*06a0*/  LOP3.LUT R4, R0, 0xff, RZ, 0xc0, !PT ;  /* 0x000000ff00047812 */ /* 0x002fe400078ec0ff */
[----:B------:R-:W-:-:S04]  /*06b0*/  IADD3 R25, R22, UR4, RZ ;  /* 0x0000000416197c10 */ /* 0x000fc8000fffe0ff */
[----:B------:R-:W-:-:S05]  /*06c0*/  LEA R4, R4, R25, 0x2 ;  /* 0x0000001904047211 */ /* 0x000fca00078e10ff */
[----:B------:R-:W1:Y:S01]  /*06d0*/  LDS R22, [R4] ;  /* 0x0000000004167984 */ /* 0x000e620000000800 */
[----:B---3--:R-:W-:Y:S01]  /*06e0*/  IMAD R8, R17, 0x5f00, R2 ;  /* 0x00005f0011087824 */ /* 0x008fe200078e0202 */
[----:B------:R-:W-:Y:S01]  /*06f0*/  LOP3.LUT R6, R6, 0x10, RZ, 0xfc, !PT ;  /* 0x0000001006067812 */ /* 0x000fe200078efcff */
[----:B------:R-:W-:Y:S01]  /*0700*/  IMAD R23, R23, 0x40, R20 ;  /* 0x0000004017177824 */ /* 0x000fe200078e0214 */
[----:B------:R-:W-:Y:S02]  /*0710*/  ISETP.LT.AND P4, PT, R21, 0x400, PT ;  /* 0x000004001500780c */ /* 0x000fe40003f81270 */
[----:B------:R-:W-:Y:S01]  /*0720*/  LEA R5, R5, R8, 0x8 ;  /* 0x0000000805057211 */ /* 0x000fe200078e40ff */
[--C-:B------:R-:W-:Y:S01]  /*0730*/  IMAD R8, R23, 0x60, R18.reuse ;  /* 0x0000006017087824 */ /* 0x100fe200078e0212 */
[----:B------:R-:W-:Y:S02]  /*0740*/  IADD3 R9, R19, 0x4, R18 ;  /* 0x0000000413097810 */ /* 0x000fe40007ffe012 */
[----:B------:R-:W-:-:S02]  /*0750*/  IADD3 R20, R5, 0x400, RZ ;  /* 0x0000040005147810 */ /* 0x000fc40007ffe0ff */
[----:B------:R-:W-:Y:S02]  /*0760*/  IADD3 R21, R8, 0x4, RZ ;  /* 0x0000000408157810 */ /* 0x000fe40007ffe0ff */
[----:B--2---:R-:W-:Y:S02]  /*0770*/  SEL R25, R24, RZ, !P1 ;  /* 0x000000ff18197207 */ /* 0x004fe40004800000 */
[----:B----4-:R-:W-:-:S03]  /*0780*/  SEL R16, R16, RZ, !P1 ;  /* 0x000000ff10107207 */ /* 0x010fc60004800000 */
[----:B-----5:R-:W-:-:S04]  /*0790*/  FADD R25, R25, R12 ;  /* 0x0000000c19197221 */ /* 0x020fc80000000000 */
[----:B-1----:R-:W-:Y:S01]  /*07a0*/  FADD R22, R22, R25 ;  /* 0x0000001916167221 */ /* 0x002fe20000000000 */
[----:B------:R-:W-:Y:S01]  /*07b0*/  FADD R13, R16, R15 ;  /* 0x0000000f100d7221 */ /* 0x000fe20000000000 */
[----:B------:R-:W-:-:S03]  /*07c0*/  IADD3 R16, P0, R6, UR10, RZ ;  /* 0x0000000a06107c10 */ /* 0x000fc6000ff1e0ff */
[----:B------:R-:W-:Y:S01]  /*07d0*/  FADD R13, R13, R22 ;  /* 0x000000160d0d7221 */ /* 0x000fe20000000000 */
[----:B------:R-:W-:Y:S02]  /*07e0*/  IADD3 R6, P3, R6, UR8, RZ ;  /* 0x0000000806067c10 */ /* 0x000fe4000ff7e0ff */
[----:B------:R-:W-:Y:S02]  /*07f0*/  CS2R R22, SRZ ;  /* 0x0000000000167805 */ /* 0x000fe4000001ff00 */
[----:B------:R-:W-:Y:S01]  /*0800*/  IADD3.X R17, R7, UR11, RZ, P0, !PT ;  /* 0x0000000b07117c10 */ /* 0x000fe200087fe4ff */
[----:B------:R1:W-:Y:S01]  /*0810*/  @!P1 STG.E desc[UR6][R10.64], R13 ;  /* 0x0000000d0a009986 */ /* 0x0003e2000c101906 */
[----:B------:R-:W-:Y:S02]  /*0820*/  IADD3.X R7, R7, UR9, RZ, P3, !PT ;  /* 0x0000000907077c10 */ /* 0x000fe40009ffe4ff */
[----:B------:R-:W-:Y:S01]  /*0830*/  FSEL R5, R13, RZ, !P1 ;  /* 0x000000ff0d057208 */ /* 0x000fe20004800000 */
[----:B-1----:R-:W-:Y:S01]  /*0840*/  HFMA2.MMA R10, -RZ, RZ, 0, 0 ;  /* 0x00000000ff0a7435 */ /* 0x002fe200000001ff */
[----:B------:R-:W-:-:S10]  /*0850*/  SEL R11, RZ, 0x3f800000, !P4 ;  /* 0x3f800000ff0b7807 */ /* 0x000fd40006000000 */
.L_x_0:
[----:B------:R-:W1:Y:S01]  /*0860*/  LDC.64 R12, c[0x0][0x218] ;  /* 0x00008600ff0c7b82 */ /* 0x000e620000000a00 */
[----:B------:R-:W-:-:S07]  /*0870*/  MOV R18, RZ ;  /* 0x000000ff00127202 */ /* 0x000fce0000000f00 */
[----:B------:R-:W2:Y:S01]  /*0880*/  LDC.64 R14, c[0x0][0x228] ;  /* 0x00008a00ff0e7b82 */ /* 0x000ea20000000a00 */
[----:B-1----:R-:W-:-:S07]  /*0890*/  IMAD.WIDE R24, R20, 0x4, R12 ;  /* 0x0000000414187825 */ /* 0x002fce00078e020c */
[----:B------:R-:W1:Y:S01]  /*08a0*/  LDC.64 R12, c[0x0][0x210] ;  /* 0x00008400ff0c7b82 */ /* 0x000e620000000a00 */
[----:B------:R3:W4:Y:S01]  /*08b0*/  @!P2 LDG.E.EF R18, desc[UR6][R24.64] ;  /* 0x000000061812a981 */ /* 0x000722000c0e1900 */
[----:B------:R-:W-:Y:S01]  /*08c0*/  IMAD.IADD R19, R9, 0x1, R22 ;  /* 0x0000000109137824 */ /* 0x000fe200078e0216 */
[----:B------:R-:W-:-:S05]  /*08d0*/  MOV R26, RZ ;  /* 0x000000ff001a7202 */ /* 0x000fca0000000f00 */
[----:B------:R-:W-:Y:S01]  /*08e0*/  BAR.SYNC.DEFER_BLOCKING 0x0 ;  /* 0x0000000000007b1d */ /* 0x000fe20000010000 */
[----:B---3--:R-:W-:Y:S02]  /*08f0*/  MOV R24, RZ ;  /* 0x000000ff00187202 */ /* 0x008fe40000000f00 */
[----:B----4-:R-:W-:Y:S01]  /*0900*/  SEL R28, R18, RZ, !P2 ;  /* 0x000000ff121c7207 */ /* 0x010fe20005000000 */
[----:B--2---:R-:W-:Y:S01]  /*0910*/  IMAD.WIDE R18, R19, 0x4, R14 ;  /* 0x0000000413127825 */ /* 0x004fe200078e020e */
[----:B------:R-:W-:-:S03]  /*0920*/  IADD3 R15, R21, R22, RZ ;  /* 0x00000016150f7210 */ /* 0x000fc60007ffe0ff */
[----:B------:R-:W-:Y:S01]  /*0930*/  STS [R3], R28 ;  /* 0x0000001c03007388 */ /* 0x000fe20000000800 */
[----:B------:R-:W-:Y:S01]  /*0940*/  BAR.SYNC.DEFER_BLOCKING 0x0 ;  /* 0x0000000000007b1d */ /* 0x000fe20000010000 */
[----:B-1----:R-:W-:-:S05]  /*0950*/  IMAD.WIDE R14, R15, 0x4, R12 ;  /* 0x000000040f0e7825 */ /* 0x002fca00078e020c */
[----:B------:R-:W2:Y:S04]  /*0960*/  @!P1 LDG.E.EF R24, desc[UR6][R14.64] ;  /* 0x000000060e189981 */ /* 0x000ea8000c0e1900 */
[----:B------:R1:W3:Y:S04]  /*0970*/  @!P1 LDG.E.EF R26, desc[UR6][R18.64] ;  /* 0x00000006121a9981 */ /* 0x0002e8000c0e1900 */
[----:B------:R4:W5:Y:S04]  /*0980*/  LDG.E.EL R27, desc[UR6][R6.64] ;  /* 0x00000006061b7981 */ /* 0x000968000c2e1900 */
[----:B------:R-:W5:Y:S04]  /*0990*/  LDG.E.EL R29, desc[UR6][R16.64] ;  /* 0x00000006101d7981 */ /* 0x000f68000c2e1900 */
[----:B------:R-:W2:Y:S01]  /*09a0*/  LDS R25, [R4] ;  /* 0x0000000004197984 */ /* 0x000ea20000000800 */
[----:B-1----:R-:W-:-:S05]  /*09b0*/  FADD R18, R11, 1 ;  /* 0x3f8000000b127421 */ /* 0x002fca0000000000 */
[C---:B------:R-:W-:Y:S01]  /*09c0*/  FSETP.GEU.AND P3, PT, |R18|.reuse, 1.175494350822287508e-38, PT ;  /* 0x008000001200780b */ /* 0x040fe20003f6e200 */
[C---:B------:R-:W-:Y:S01]  /*09d0*/  FMUL R19, R18.reuse, 0.25 ;  /* 0x3e80000012137820 */ /* 0x040fe20000400000 */
[C---:B------:R-:W-:Y:S02]  /*09e0*/  FSETP.GT.AND P0, PT, |R18|.reuse, 8.50705917302346158658e+37, PT ;  /* 0x7e8000001200780b */ /* 0x040fe40003f04200 */
[----:B------:R-:W-:Y:S02]  /*09f0*/  FSEL R11, R18, R11, !P1 ;  /* 0x0000000b120b7208 */ /* 0x000fe40004800000 */
[----:B----4-:R-:W-:Y:S02]  /*0a00*/  IADD3 R6, P4, R6, 0x10, RZ ;  /* 0x0000001006067810 */ /* 0x010fe40007f9e0ff */
[----:B------:R-:W-:-:S03]  /*0a10*/  IADD3 R20, R20, 0x400, RZ ;  /* 0x0000040014147810 */ /* 0x000fc60007ffe0ff */
[----:B------:R-:W-:Y:S01]  /*0a20*/  IMAD.X R7, RZ, RZ, R7, P4 ;  /* 0x000000ffff077224 */ /* 0x000fe200020e0607 */
[----:B--2---:R-:W-:Y:S02]  /*0a30*/  SEL R24, R24, RZ, !P1 ;  /* 0x000000ff18187207 */ /* 0x004fe40004800000 */
[----:B---3--:R-:W-:-:S03]  /*0a40*/  SEL R26, R26, RZ, !P1 ;  /* 0x000000ff1a1a7207 */ /* 0x008fc60004800000 */
[----:B-----5:R-:W-:Y:S02]  /*0a50*/  FADD R24, R24, R27 ;  /* 0x0000001b18187221 */ /* 0x020fe40000000000 */
[----:B------:R-:W-:Y:S02]  /*0a60*/  FADD R26, R26, R29 ;  /* 0x0000001d1a1a7221 */ /* 0x000fe40000000000 */
[----:B0-----:R-:W-:Y:S01]  /*0a70*/  FADD R25, R25, R24 ;  /* 0x0000001819197221 */ /* 0x001fe20000000000 */
[----:B------:R-:W-:-:S03]  /*0a80*/  FSEL R24, R19, R18, P0 ;  /* 0x0000001213187208 */ /* 0x000fc60000000000 */
[----:B------:R-:W-:-:S04]  /*0a90*/  FADD R26, R26, R25 ;  /* 0x000000191a1a7221 */ /* 0x000fc80000000000 */
[----:B------:R-:W-:Y:S01]  /*0aa0*/  FADD R19, R26, -R5 ;  /* 0x800000051a137221 */ /* 0x000fe20000000000 */
[----:B------:R-:W-:-:S03]  /*0ab0*/  @!P3 FMUL R24, R24, 16777216 ;  /* 0x4b8000001818b820 */ /* 0x000fc60000400000 */
[----:B------:R-:W-:-:S03]  /*0ac0*/  FMUL R28, R19, 0.25 ;  /* 0x3e800000131c7820 */ /* 0x000fc60000400000 */
[----:B------:R-:W0:Y:S02]  /*0ad0*/  MUFU.RCP R24, R24 ;  /* 0x0000001800187308 */ /* 0x000e240000001000 */
[----:B------:R-:W-:Y:S02]  /*0ae0*/  FSEL R28, R28, R19, P0 ;  /* 0x000000131c1c7208 */ /* 0x000fe40000000000 */
[----:B------:R-:W-:Y:S01]  /*0af0*/  IADD3 R22, P0, R22, 0x4, RZ ;  /* 0x0000000416167810 */ /* 0x000fe20007f1e0ff */
[----:B------:R1:W-:Y:S03]  /*0b00*/  @!P1 STG.E desc[UR6][R14.64], R26 ;  /* 0x0000001a0e009986 */ /* 0x0003e6000c101906 */
[----:B------:R-:W-:Y:S02]  /*0b10*/  IADD3.X R10, RZ, R10, RZ, P0, !PT ;  /* 0x0000000aff0a7210 */ /* 0x000fe400007fe4ff */
[----:B------:R-:W-:Y:S01]  /*0b20*/  ISETP.GE.U32.AND P0, PT, R22, 0x5c, PT ;  /* 0x0000005c1600780c */ /* 0x000fe20003f06070 */
[----:B------:R-:W-:-:S03]  /*0b30*/  @!P3 FMUL R28, R28, 16777216 ;  /* 0x4b8000001c1cb820 */ /* 0x000fc60000400000 */
[----:B------:R-:W-:Y:S01]  /*0b40*/  ISETP.GE.U32.AND.EX P0, PT, R10, RZ, PT, P0 ;  /* 0x000000ff0a00720c */ /* 0x000fe20003f06100 */
[----:B0-----:R-:W-:Y:S01]  /*0b50*/  FFMA R28, R24, R28, R5 ;  /* 0x0000001c181c7223 */ /* 0x001fe20000000005 */
[----:B------:R-:W-:-:S03]  /*0b60*/  IADD3 R16, P3, R16, 0x10, RZ ;  /* 0x0000001010107810 */ /* 0x000fc60007f7e0ff */
[----:B------:R-:W-:Y:S01]  /*0b70*/  FADD R18, R26, -R28 ;  /* 0x8000001c1a127221 */ /* 0x000fe20000000000 */
[----:B------:R-:W-:Y:S02]  /*0b80*/  FSEL R5, R28, R5, !P1 ;  /* 0x000000051c057208 */ /* 0x000fe40004800000 */
[----:B------:R-:W-:Y:S01]  /*0b90*/  IADD3.X R17, RZ, R17, RZ, P3, !PT ;  /* 0x00000011ff117210 */ /* 0x000fe20001ffe4ff */
[----:B------:R-:W-:-:S04]  /*0ba0*/  @!P1 FFMA R23, R19, R18, R23 ;  /* 0x0000001213179223 */ /* 0x000fc80000000017 */
[----:B-1----:R-:W-:Y:S05]  /*0bb0*/  @!P0 BRA `(.L_x_0) ;  /* 0xfffffffc00288947 */ /* 0x002fea000383ffff */
[----:B------:R-:W0:Y:S01]  /*0bc0*/  SHFL.BFLY PT, R10, R11, 0x2, 0x1f ;  /* 0x0c401f000b0a7f89 */ /* 0x000e2200000e0000 */
[----:B------:R-:W-:Y:S01]  /*0bd0*/  IADD3 R19, R8, -0x4, RZ ;  /* 0xfffffffc08137810 */ /* 0x000fe20007ffe0ff */
[----:B------:R-:W-:Y:S01]  /*0be0*/  ULDC.64 UR8, c[0x0][0x240] ;  /* 0x0000900000087ab9 */ /* 0x000fe20000000a00 */
[----:B------:R-:W-:Y:S01]  /*0bf0*/  MOV R22, RZ ;  /* 0x000000ff00167202 */ /* 0x000fe20000000f00 */
[----:B------:R-:W1:Y:S01]  /*0c00*/  SHFL.BFLY PT, R4, R5, 0x2, 0x1f ;  /* 0x0c401f0005047f89 */ /* 0x000e6200000e0000 */
[----:B------:R-:W-:Y:S01]  /*0c10*/  IADD3 R19, R19, 0x4, RZ ;  /* 0x0000000413137810 */ /* 0x000fe20007ffe0ff */
[----:B------:R-:W-:Y:S01]  /*0c20*/  ULDC.64 UR10, c[0x0][0x238] ;  /* 0x00008e00000a7ab9 */ /* 0x000fe20000000a00 */
[----:B0-----:R-:W-:-:S04]  /*0c30*/  FADD R3, R11, R10 ;  /* 0x0000000a0b037221 */ /* 0x001fc80000000000 */
[C---:B------:R-:W-:Y:S01]  /*0c40*/  FMUL R6, R3.reuse, 0.25 ;  /* 0x3e80000003067820 */ /* 0x040fe20000400000 */
[----:B------:R-:W-:Y:S01]  /*0c50*/  BAR.SYNC.DEFER_BLOCKING 0x0 ;  /* 0x0000000000007b1d */ /* 0x000fe20000010000 */
[----:B------:R-:W-:Y:S01]  /*0c60*/  FSETP.GEU.AND P2, PT, |R3|, 1.175494350822287508e-38, PT ;  /* 0x008000000300780b */ /* 0x000fe20003f4e200 */
[----:B-1----:R-:W-:Y:S01]  /*0c70*/  FADD R4, -R5, R4 ;  /* 0x0000000405047221 */ /* 0x002fe20000000100 */
[----:B------:R-:W-:-:S03]  /*0c80*/  FSETP.GT.AND P0, PT, |R3|, 8.50705917302346158658e+37, PT ;  /* 0x7e8000000300780b */ /* 0x000fc60003f04200 */
[----:B------:R-:W-:Y:S01]  /*0c90*/  FMUL R14, R4, R4 ;  /* 0x00000004040e7220 */ /* 0x000fe20000400000 */
[----:B------:R-:W-:Y:S01]  /*0ca0*/  FSEL R7, R6, R3, P0 ;  /* 0x0000000306077208 */ /* 0x000fe20000000000 */
[----:B------:R-:W0:Y:S02]  /*0cb0*/  SHFL.BFLY PT, R16, R3, 0x1, 0x1f ;  /* 0x0c201f0003107f89 */ /* 0x000e2400000e0000 */
[----:B------:R-:W-:Y:S02]  /*0cc0*/  FMUL R14, R11, R14 ;  /* 0x0000000e0b0e7220 */ /* 0x000fe40000400000 */
[----:B------:R-:W1:Y:S02]  /*0cd0*/  SHFL.BFLY PT, R6, R23, 0x2, 0x1f ;  /* 0x0c401f0017067f89 */ /* 0x000e6400000e0000 */
[----:B------:R-:W-:Y:S02]  /*0ce0*/  @!P2 FMUL R7, R7, 16777216 ;  /* 0x4b8000000707a820 */ /* 0x000fe40000400000 */
[----:B------:R-:W-:-:S04]  /*0cf0*/  @P0 FMUL R10, R10, 0.25 ;  /* 0x3e8000000a0a0820 */ /* 0x000fc80000400000 */
[----:B------:R-:W2:Y:S01]  /*0d00*/  MUFU.RCP R7, R7 ;  /* 0x0000000700077308 */ /* 0x000ea20000001000 */
[----:B------:R-:W-:Y:S01]  /*0d10*/  @!P2 FMUL R10, R10, 16777216 ;  /* 0x4b8000000a0aa820 */ /* 0x000fe20000400000 */
[C---:B------:R-:W-:Y:S01]  /*0d20*/  FSETP.NEU.AND P2, PT, R3.reuse, RZ, PT ;  /* 0x000000ff0300720b */ /* 0x040fe20003f4d000 */
[----:B0-----:R-:W-:Y:S02]  /*0d30*/  FADD R9, R3, R16 ;  /* 0x0000001003097221 */ /* 0x001fe40000000000 */
[----:B--2---:R-:W-:Y:S01]  /*0d40*/  FMUL R10, R7, R10 ;  /* 0x0000000a070a7220 */ /* 0x004fe20000400000 */
[----:B-1----:R-:W-:Y:S02]  /*0d50*/  FADD R23, R23, R6 ;  /* 0x0000000617177221 */ /* 0x002fe40000000000 */
[C---:B------:R-:W-:Y:S02]  /*0d60*/  FSETP.GT.AND P0, PT, |R9|.reuse, 8.50705917302346158658e+37, PT ;  /* 0x7e8000000900780b */ /* 0x040fe40003f04200 */
[----:B------:R-:W-:-:S02]  /*0d70*/  FSETP.GEU.AND P3, PT, |R9|, 1.175494350822287508e-38, PT ;  /* 0x008000000900780b */ /* 0x000fc40003f6e200 */
[----:B------:R-:W-:Y:S02]  /*0d80*/  FSEL R10, R10, RZ, P2 ;  /* 0x000000ff0a0a7208 */ /* 0x000fe40001000000 */
[C---:B------:R-:W-:Y:S02]  /*0d90*/  FSETP.NEU.AND P2, PT, R9.reuse, RZ, PT ;  /* 0x000000ff0900720b */ /* 0x040fe40003f4d000 */
[----:B------:R-:W-:Y:S01]  /*0da0*/  SHF.R.U32.HI R6, RZ, 0x2, R0 ;  /* 0x00000002ff067819 */ /* 0x000fe20000011600 */
[----:B------:R-:W-:Y:S01]  /*0db0*/  FFMA R18, R4, R10, R5 ;  /* 0x0000000a04127223 */ /* 0x000fe20000000005 */
[----:B------:R-:W-:Y:S02]  /*0dc0*/  FFMA R14, R10, R14, R23 ;  /* 0x0000000e0a0e7223 */ /* 0x000fe40000000017 */
[----:B------:R-:W-:Y:S01]  /*0dd0*/  SGXT.U32 R6, R6, 0x6 ;  /* 0x000000060606781a */ /* 0x000fe20000000000 */
[----:B------:R-:W-:Y:S01]  /*0de0*/  @P0 FMUL R9, R9, 0.25 ;  /* 0x3e80000009090820 */ /* 0x000fe20000400000 */
[----:B------:R-:W0:Y:S01]  /*0df0*/  SHFL.BFLY PT, R17, R18, 0x1, 0x1f ;  /* 0x0c201f0012117f89 */ /* 0x000e2200000e0000 */
[----:B------:R-:W-:Y:S01]  /*0e00*/  @P0 FMUL R16, R16, 0.25 ;  /* 0x3e80000010100820 */ /* 0x000fe20000400000 */
[----:B------:R-:W1:Y:S01]  /*0e10*/  LDC.64 R10, c[0x0][0x248] ;  /* 0x00009200ff0a7b82 */ /* 0x000e620000000a00 */
[----:B------:R-:W-:Y:S01]  /*0e20*/  @!P3 FMUL R9, R9, 16777216 ;  /* 0x4b8000000909b820 */ /* 0x000fe20000400000 */
[----:B------:R-:W2:Y:S01]  /*0e30*/  SHFL.BFLY PT, R5, R14, 0x1, 0x1f ;  /* 0x0c201f000e057f89 */ /* 0x000ea200000e0000 */
[----:B------:R-:W-:-:S04]  /*0e40*/  @!P3 FMUL R16, R16, 16777216 ;  /* 0x4b8000001010b820 */ /* 0x000fc80000400000 */
[----:B------:R-:W3:Y:S01]  /*0e50*/  MUFU.RCP R9, R9 ;  /* 0x0000000900097308 */ /* 0x000ee20000001000 */
[----:B0-----:R-:W-:Y:S01]  /*0e60*/  FADD R17, -R18, R17 ;  /* 0x0000001112117221 */ /* 0x001fe20000000100 */
[----:B---3--:R-:W-:-:S03]  /*0e70*/  FMUL R16, R9, R16 ;  /* 0x0000001009107220 */ /* 0x008fc60000400000 */
[----:B------:R-:W-:Y:S01]  /*0e80*/  FMUL R4, R17, R17 ;  /* 0x0000001111047220 */ /* 0x000fe20000400000 */
[----:B--2---:R-:W-:Y:S01]  /*0e90*/  FADD R5, R14, R5 ;  /* 0x000000050e057221 */ /* 0x004fe20000000000 */
[----:B------:R-:W-:Y:S01]  /*0ea0*/  FSEL R16, R16, RZ, P2 ;  /* 0x000000ff10107208 */ /* 0x000fe20001000000 */
[----:B------:R-:W-:-:S04]  /*0eb0*/  IMAD.WIDE R14, R19, 0x4, R12 ;  /* 0x00000004130e7825 */ /* 0x000fc800078e020c */
[----:B------:R-:W-:Y:S01]  /*0ec0*/  FMUL R4, R3, R4 ;  /* 0x0000000403047220 */ /* 0x000fe20000400000 */
[----:B------:R-:W-:Y:S02]  /*0ed0*/  LEA R3, R6, UR4, 0x2 ;  /* 0x0000000406037c11 */ /* 0x000fe4000f8e10ff */
[----:B------:R-:W-:Y:S01]  /*0ee0*/  LOP3.LUT R6, R0, 0x3, RZ, 0xc0, !PT ;  /* 0x0000000300067812 */ /* 0x000fe200078ec0ff */
[----:B------:R-:W-:-:S04]  /*0ef0*/  FFMA R24, R16, R4, R5 ;  /* 0x0000000410187223 */ /* 0x000fc80000000005 */
[----:B------:R-:W-:Y:S01]  /*0f00*/  IMAD.WIDE.U32 R6, R6, 0x4, RZ ;  /* 0x0000000406067825 */ /* 0x000fe200078e00ff */
[----:B------:R0:W-:Y:S01]  /*0f10*/  STS [R3], R24 ;  /* 0x0000001803007388 */ /* 0x0001e20000000800 */
[----:B------:R-:W-:Y:S01]  /*0f20*/  BAR.SYNC.DEFER_BLOCKING 0x0 ;  /* 0x0000000000007b1d */ /* 0x000fe20000010000 */
[----:B------:R-:W-:Y:S02]  /*0f30*/  IADD3 R4, P0, R6, UR8, RZ ;  /* 0x0000000806047c10 */ /* 0x000fe4000ff1e0ff */
[----:B------:R-:W-:Y:S02]  /*0f40*/  IADD3 R6, P2, R6, UR10, RZ ;  /* 0x0000000a06067c10 */ /* 0x000fe4000ff5e0ff */
[----:B------:R-:W-:Y:S02]  /*0f50*/  IADD3.X R5, R7, UR9, RZ, P0, !PT ;  /* 0x0000000907057c10 */ /* 0x000fe400087fe4ff */
[----:B------:R-:W-:Y:S01]  /*0f60*/  IADD3.X R7, R7, UR11, RZ, P2, !PT ;  /* 0x0000000b07077c10 */ /* 0x000fe200097fe4ff */
[----:B------:R2:W3:Y:S04]  /*0f70*/  @!P1 LDG.E.EF R22, desc[UR6][R14.64] ;  /* 0x000000060e169981 */ /* 0x0004e8000c0e1900 */
[----:B------:R-:W4:Y:S04]  /*0f80*/  LDG.E.EL R21, desc[UR6][R6.64] ;  /* 0x0000000606157981 */ /* 0x000f28000c2e1900 */
[----:B------:R-:W4:Y:S01]  /*0f90*/  LDG.E.EL R20, desc[UR6][R4.64] ;  /* 0x0000000604147981 */ /* 0x000f22000c2e1900 */
[----:B0-----:R-:W-:Y:S01]  /*0fa0*/  HFMA2.MMA R3, -RZ, RZ, 1.041015625, -0.052093505859375 ;  /* 0x3c2aaaabff037435 */ /* 0x001fe200000001ff */
[----:B--2---:R-:W0:Y:S01]  /*0fb0*/  LDC.64 R14, c[0x0][0x250] ;  /* 0x00009400ff0e7b82 */ /* 0x004e220000000a00 */
[----:B------:R-:W-:Y:S01]  /*0fc0*/  FFMA R18, R17, R16, R18 ;  /* 0x0000001011127223 */ /* 0x000fe20000000012 */
[----:B-1----:R-:W-:-:S07]  /*0fd0*/  IMAD.WIDE R16, R19, 0x4, R10 ;  /* 0x0000000413107825 */ /* 0x002fce00078e020a */
[----:B------:R-:W-:-:S06]  /*0fe0*/  FFMA R9, R24, R3, 9.9999999747524270788e-07 ;  /* 0x358637bd18097423 */ /* 0x000fcc0000000003 */
[----:B------:R-:W1:Y:S01]  /*0ff0*/  MUFU.RSQ R9, R9 ;  /* 0x0000000900097308 */ /* 0x000e620000001400 */
[----:B---3--:R-:W-:-:S05]  /*1000*/  SEL R23, R22, RZ, !P1 ;  /* 0x000000ff16177207 */ /* 0x008fca0004800000 */
[----:B------:R-:W-:Y:S01]  /*1010*/  FADD R22, -R18, R23 ;  /* 0x0000001712167221 */ /* 0x000fe20000000100 */
[----:B------:R-:W-:-:S03]  /*1020*/  VIADD R23, R8, 0x4 ;  /* 0x0000000408177836 */ /* 0x000fc60000000000 */
[----:B-1----:R-:W-:Y:S01]  /*1030*/  FMUL R25, R9, R22 ;  /* 0x0000001609197220 */ /* 0x002fe20000400000 */
[----:B------:R-:W-:-:S04]  /*1040*/  IMAD.WIDE R26, R23, 0x4, R12 ;  /* 0x00000004171a7825 */ /* 0x000fc800078e020c */
[----:B----4-:R-:W-:Y:S01]  /*1050*/  FFMA R21, R21, R25, R20 ;  /* 0x0000001915157223 */ /* 0x010fe20000000014 */
[----:B------:R0:W-:Y:S01]  /*1060*/  @!P1 STG.E desc[UR6][R16.64], R25 ;  /* 0x0000001910009986 */ /* 0x0001e2000c101906 */
[----:B------:R-:W-:Y:S01]  /*1070*/  MOV R20, RZ ;  /* 0x000000ff00147202 */ /* 0x000fe20000000f00 */
[----:B0-----:R-:W-:-:S05]  /*1080*/  IMAD.WIDE R24, R19, 0x4, R14 ;  /* 0x0000000413187825 */ /* 0x001fca00078e020e */
[----:B------:R0:W-:Y:S04]  /*1090*/  @!P1 STG.E desc[UR6][R24.64], R21 ;  /* 0x0000001518009986 */ /* 0x0001e8000c101906 */
[----:B------:R-:W2:Y:S04]  /*10a0*/  @!P1 LDG.E.EF R20, desc[UR6][R26.64] ;  /* 0x000000061a149981 */ /* 0x000ea8000c0e1900 */
[----:B------:R-:W3:Y:S04]  /*10b0*/  LDG.E.EL R22, desc[UR6][R6.64+0x10] ;  /* 0x0000100606167981 */ /* 0x000ee8000c2e1900 */
[----:B------:R-:W3:Y:S01]  /*10c0*/  LDG.E.EL R29, desc[UR6][R4.64+0x10] ;  /* 0x00001006041d7981 */ /* 0x000ee2000c2e1900 */
[----:B------:R-:W-:-:S05]  /*10d0*/  IADD3 R17, R8, 0x8, RZ ;  /* 0x0000000808117810 */ /* 0x000fca0007ffe0ff */
[----:B0-----:R-:W-:Y:S01]  /*10e0*/  IMAD.WIDE R24, R17, 0x4, R12 ;  /* 0x0000000411187825 */ /* 0x001fe200078e020c */
[----:B--2---:R-:W-:-:S03]  /*10f0*/  SEL R19, R20, RZ, !P1 ;  /* 0x000000ff14137207 */ /* 0x004fc60004800000 */
[----:B------:R-:W-:-:S04]  /*1100*/  IMAD.WIDE R20, R23, 0x4, R10 ;  /* 0x0000000417147825 */ /* 0x000fc800078e020a */
[----:B------:R-:W-:Y:S01]  /*1110*/  FADD R28, -R18, R19 ;  /* 0x00000013121c7221 */ /* 0x000fe20000000100 */
[----:B------:R-:W-:-:S03]  /*1120*/  HFMA2.MMA R19, -RZ, RZ, 0, 0 ;  /* 0x00000000ff137435 */ /* 0x000fc600000001ff */
[----:B------:R-:W-:-:S04]  /*1130*/  FMUL R28, R9, R28 ;  /* 0x0000001c091c7220 */ /* 0x000fc80000400000 */
[----:B---3--:R-:W-:Y:S01]  /*1140*/  FFMA R29, R22, R28, R29 ;  /* 0x0000001c161d7223 */ /* 0x008fe2000000001d */
[----:B------:R-:W-:Y:S01]  /*1150*/  IMAD.WIDE R22, R23, 0x4, R14 ;  /* 0x0000000417167825 */ /* 0x000fe200078e020e */
[----:B------:R0:W-:Y:S04]  /*1160*/  @!P1 STG.E desc[UR6][R20.64], R28 ;  /* 0x0000001c14009986 */ /* 0x0001e8000c101906 */
[----:B------:R1:W-:Y:S04]  /*1170*/  @!P1 STG.E desc[UR6][R22.64], R29 ;  /* 0x0000001d16009986 */ /* 0x0003e8000c101906 */
[----:B------:R-:W2:Y:S04]  /*1180*/  @!P1 LDG.E.EF R19, desc[UR6][R24.64] ;  /* 0x0000000618139981 */ /* 0x000ea8000c0e1900 */
[----:B------:R-:W3:Y:S04]  /*1190*/  LDG.E.EL R16, desc[UR6][R6.64+0x20] ;  /* 0x0000200606107981 */ /* 0x000ee8000c2e1900 */
[----:B------:R-:W3:Y:S01]  /*11a0*/  LDG.E.EL R27, desc[UR6][R4.64+0x20] ;  /* 0x00002006041b7981 */ /* 0x000ee2000c2e1900 */
[----:B0-----:R-:W-:-:S04]  /*11b0*/  IMAD.WIDE R20, R17, 0x4, R10 ;  /* 0x0000000411147825 */ /* 0x001fc800078e020a */
[----:B-1----:R-:W-:Y:S01]  /*11c0*/  IMAD.WIDE R22, R17, 0x4, R14 ;  /* 0x0000000411167825 */ /* 0x002fe200078e020e */
[----:B--2---:R-:W-:-:S05]  /*11d0*/  SEL R19, R19, RZ, !P1 ;  /* 0x000000ff13137207 */ /* 0x004fca0004800000 */
[----:B------:R-:W-:Y:S01]  /*11e0*/  FADD R26, -R18, R19 ;  /* 0x00000013121a7221 */ /* 0x000fe20000000100 */
[----:B------:R-:W-:-:S03]  /*11f0*/  IADD3 R19, R8, 0x8, RZ ;  /* 0x0000000808137810 */ /* 0x000fc60007ffe0ff */
[----:B------:R-:W-:Y:S01]  /*1200*/  FMUL R29, R9, R26 ;  /* 0x0000001a091d7220 */ /* 0x000fe20000400000 */
[----:B------:R-:W-:-:S03]  /*1210*/  IADD3 R19, R19, 0x4, RZ ;  /* 0x0000000413137810 */ /* 0x000fc60007ffe0ff */
[----:B---3--:R-:W-:Y:S01]  /*1220*/  FFMA R27, R16, R29, R27 ;  /* 0x0000001d101b7223 */ /* 0x008fe2000000001b */
[----:B------:R-:W-:Y:S01]  /*1230*/  IMAD.MOV.U32 R16, RZ, RZ, RZ ;  /* 0x000000ffff107224 */ /* 0x000fe200078e00ff */
[----:B------:R-:W-:Y:S01]  /*1240*/  @!P1 STG.E desc[UR6][R20.64], R29 ;  /* 0x0000001d14009986 */ /* 0x000fe2000c101906 */
[----:B------:R-:W-:-:S03]  /*1250*/  IMAD.WIDE R24, R19, 0x4, R12 ;  /* 0x0000000413187825 */ /* 0x000fc600078e020c */
[----:B------:R0:W-:Y:S04]  /*1260*/  @!P1 STG.E desc[UR6][R22.64], R27 ;  /* 0x0000001b16009986 */ /* 0x0001e8000c101906 */
[----:B------:R1:W2:Y:S04]  /*1270*/  @!P1 LDG.E.EF R16, desc[UR6][R24.64] ;  /* 0x0000000618109981 */ /* 0x0002a8000c0e1900 */
[----:B------:R-:W3:Y:S04]  /*1280*/  LDG.E.EL R26, desc[UR6][R6.64+0x30] ;  /* 0x00003006061a7981 */ /* 0x000ee8000c2e1900 */
[----:B0-----:R-:W3:Y:S01]  /*1290*/  LDG.E.EL R27, desc[UR6][R4.64+0x30] ;  /* 0x00003006041b7981 */ /* 0x001ee2000c2e1900 */
[----:B------:R-:W-:Y:S01]  /*12a0*/  IADD3 R21, R8, 0xc, RZ ;  /* 0x0000000c08157810 */ /* 0x000fe20007ffe0ff */
[----:B------:R-:W-:-:S03]  /*12b0*/  IMAD.WIDE R22, R19, 0x4, R14 ;  /* 0x0000000413167825 */ /* 0x000fc600078e020e */
[----:B------:R-:W-:-:S05]  /*12c0*/  IADD3 R21, R21, 0x4, RZ ;  /* 0x0000000415157810 */ /* 0x000fca0007ffe0ff */
[----:B-1----:R-:W-:Y:S01]  /*12d0*/  IMAD.WIDE R24, R21, 0x4, R12 ;  /* 0x0000000415187825 */ /* 0x002fe200078e020c */
[----:B--2---:R-:W-:-:S05]  /*12e0*/  SEL R17, R16, RZ, !P1 ;  /* 0x000000ff10117207 */ /* 0x004fca0004800000 */
[----:B------:R-:W-:Y:S01]  /*12f0*/  FADD R28, -R18, R17 ;  /* 0x00000011121c7221 */ /* 0x000fe20000000100 */
[----:B------:R-:W-:-:S04]  /*1300*/  IMAD.WIDE R16, R19, 0x4, R10 ;  /* 0x0000000413107825 */ /* 0x000fc800078e020a */
[----:B------:R-:W-:-:S04]  /*1310*/  FMUL R29, R9, R28 ;  /* 0x0000001c091d7220 */ /* 0x000fc80000400000 */
[----:B---3--:R-:W-:Y:S01]  /*1320*/  FFMA R28, R26, R29, R27 ;  /* 0x0000001d1a1c7223 */ /* 0x008fe2000000001b */
[----:B------:R-:W-:Y:S01]  /*1330*/  MOV R26, RZ ;  /* 0x000000ff001a7202 */ /* 0x000fe20000000f00 */
        /* <DEDUP_REMOVED lines=11> */
[----:B------:R-:W-:Y:S01]  /*13f0*/  IADD3 R19, R19, 0x4, RZ ;  /* 0x0000000413137810 */ /* 0x000fe20007ffe0ff */
[----:B------:R-:W-:Y:S02]  /*1400*/  IMAD.MOV.U32 R26, RZ, RZ, RZ ;  /* 0x000000ffff1a7224 */ /* 0x000fe400078e00ff */
[----:B---3--:R-:W-:Y:S01]  /*1410*/  FFMA R28, R20, R29, R27 ;  /* 0x0000001d141c7223 */ /* 0x008fe2000000001b */
[----:B------:R0:W-:Y:S01]  /*1420*/  @!P1 STG.E desc[UR6][R16.64], R29 ;  /* 0x0000001d10009986 */ /* 0x0001e2000c101906 */
[----:B------:R-:W-:-:S03]  /*1430*/  IMAD.WIDE R24, R19, 0x4, R12 ;  /* 0x0000000413187825 */ /* 0x000fc600078e020c */
        /* <DEDUP_REMOVED lines=11> */
[----:B------:R-:W-:Y:S02]  /*14f0*/  HFMA2.MMA R26, -RZ, RZ, 0, 0 ;  /* 0x00000000ff1a7435 */ /* 0x000fe400000001ff */
        /* <DEDUP_REMOVED lines=28> */
[----:B------:R-:W-:Y:S02]  /*16c0*/  IADD3 R21, R21, 0x4, RZ ;  /* 0x0000000415157810 */ /* 0x000fe40007ffe0ff */
[----:B------:R-:W-:Y:S01]  /*16d0*/  MOV R26, RZ ;  /* 0x000000ff001a7202 */ /* 0x000fe20000000f00 */
        /* <DEDUP_REMOVED lines=26> */
[----:B------:R-:W-:-:S03]  /*1880*/  VIADD R21, R8, 0x24 ;  /* 0x0000002408157836 */ /* 0x000fc60000000000 */
[----:B------:R-:W-:Y:S01]  /*1890*/  FMUL R29, R9, R26 ;  /* 0x0000001a091d7220 */ /* 0x000fe20000400000 */
[----:B------:R-:W-:Y:S02]  /*18a0*/  MOV R26, RZ ;  /* 0x000000ff001a7202 */ /* 0x000fe40000000f00 */
[----:B------:R-:W-:Y:S01]  /*18b0*/  IADD3 R21, R21, 0x4, RZ ;  /* 0x0000000415157810 */ /* 0x000fe20007ffe0ff */
[----:B---3--:R-:W-:Y:S01]  /*18c0*/  FFMA R28, R20, R29, R27 ;  /* 0x0000001d141c7223 */ /* 0x008fe2000000001b */
[----:B------:R0:W-:Y:S03]  /*18d0*/  @!P1 STG.E desc[UR6][R16.64], R29 ;  /* 0x0000001d10009986 */ /* 0x0001e6000c101906 */
[C---:B------:R-:W-:Y:S01]  /*18e0*/  IMAD.WIDE R24, R21.reuse, 0x4, R12 ;  /* 0x0000000415187825 */ /* 0x040fe200078e020c */
        /* <DEDUP_REMOVED lines=25> */
[----:B------:R-:W-:Y:S01]  /*1a80*/  MOV R26, RZ ;  /* 0x000000ff001a7202 */ /* 0x000fe20000000f00 */
[----:B------:R-:W-:Y:S02]  /*1a90*/  VIADD R21, R21, 0x4 ;  /* 0x0000000415157836 */ /* 0x000fe40000000000 */
        /* <DEDUP_REMOVED lines=157> */
[----:B0-----:R-:W-:Y:S01]  /*2470*/  IMAD.WIDE R16, R21, 0x4, R10 ;  /* 0x0000000415107825 */ /* 0x001fe200078e020a */
[----:B--2---:R-:W-:-:S05]  /*2480*/  SEL R19, R26, RZ, !P1 ;  /* 0x000000ff1a137207 */ /* 0x004fca0004800000 */
[----:B------:R-:W-:Y:S01]  /*2490*/  FADD R26, -R18, R19 ;  /* 0x00000013121a7221 */ /* 0x000fe20000000100 */
[----:B------:R-:W-:Y:S01]  /*24a0*/  IADD3 R19, R8, 0x58, RZ ;  /* 0x0000005808137810 */ /* 0x000fe20007ffe0ff */
[----:B------:R-:W-:Y:S02]  /*24b0*/  HFMA2.MMA R8, -RZ, RZ, 0, 0 ;  /* 0x00000000ff087435 */ /* 0x000fe400000001ff */
[----:B------:R-:W-:Y:S01]  /*24c0*/  FMUL R29, R9, R26 ;  /* 0x0000001a091d7220 */ /* 0x000fe20000400000 */
[----:B------:R-:W-:-:S03]  /*24d0*/  IADD3 R19, R19, 0x4, RZ ;  /* 0x0000000413137810 */ /* 0x000fc60007ffe0ff */
[----:B---3--:R-:W-:Y:S01]  /*24e0*/  FFMA R27, R20, R29, R27 ;  /* 0x0000001d141b7223 */ /* 0x008fe2000000001b */
[----:B------:R-:W-:Y:S01]  /*24f0*/  IMAD.WIDE R20, R21, 0x4, R14 ;  /* 0x0000000415147825 */ /* 0x000fe200078e020e */
[----:B------:R-:W-:Y:S03]  /*2500*/  @!P1 STG.E desc[UR6][R16.64], R29 ;  /* 0x0000001d10009986 */ /* 0x000fe6000c101906 */
[C---:B------:R-:W-:Y:S01]  /*2510*/  IMAD.WIDE R12, R19.reuse, 0x4, R12 ;  /* 0x00000004130c7825 */ /* 0x040fe200078e020c */
[----:B------:R-:W-:Y:S04]  /*2520*/  @!P1 STG.E desc[UR6][R20.64], R27 ;  /* 0x0000001b14009986 */ /* 0x000fe8000c101906 */
[----:B------:R-:W2:Y:S04]  /*2530*/  @!P1 LDG.E.EF R8, desc[UR6][R12.64] ;  /* 0x000000060c089981 */ /* 0x000ea8000c0e1900 */
[----:B------:R-:W3:Y:S04]  /*2540*/  LDG.E.EL R6, desc[UR6][R6.64+0x170] ;  /* 0x0001700606067981 */ /* 0x000ee8000c2e1900 */
[----:B------:R-:W3:Y:S01]  /*2550*/  LDG.E.EL R5, desc[UR6][R4.64+0x170] ;  /* 0x0001700604057981 */ /* 0x000ee2000c2e1900 */
[C---:B-1----:R-:W-:Y:S01]  /*2560*/  LOP3.LUT R22, R0.reuse, 0x3f, RZ, 0xc0, !PT ;  /* 0x0000003f00167812 */ /* 0x042fe200078ec0ff */
[----:B------:R-:W-:Y:S01]  /*2570*/  IMAD.WIDE R10, R19, 0x4, R10 ;  /* 0x00000004130a7825 */ /* 0x000fe200078e020a */
[----:B------:R-:W-:-:S02]  /*2580*/  LOP3.LUT P0, RZ, R0, 0xc0, RZ, 0xc0, !PT ;  /* 0x000000c000ff7812 */ /* 0x000fc4000780c0ff */
[----:B------:R-:W-:Y:S01]  /*2590*/  LEA R22, R22, UR4, 0x2 ;  /* 0x0000000416167c11 */ /* 0x000fe2000f8e10ff */
[----:B------:R-:W-:Y:S01]  /*25a0*/  IMAD.WIDE R14, R19, 0x4, R14 ;  /* 0x00000004130e7825 */ /* 0x000fe200078e020e */
[----:B------:R-:W-:-:S04]  /*25b0*/  ISETP.LT.AND P0, PT, R2, 0x400, !P0 ;  /* 0x000004000200780c */ /* 0x000fc80004701270 */
[----:B------:R-:W0:Y:S02]  /*25c0*/  LDS R22, [R22] ;  /* 0x0000000016167984 */ /* 0x000e240000000800 */
[----:B0-----:R-:W-:Y:S01]  /*25d0*/  FFMA R22, R22, R3, 9.9999999747524270788e-07 ;  /* 0x358637bd16167423 */ /* 0x001fe20000000003 */
[----:B--2---:R-:W-:-:S05]  /*25e0*/  SEL R23, R8, RZ, !P1 ;  /* 0x000000ff08177207 */ /* 0x004fca0004800000 */
[----:B------:R-:W-:-:S04]  /*25f0*/  FADD R18, -R18, R23 ;  /* 0x0000001712127221 */ /* 0x000fc80000000100 */
[----:B------:R-:W-:-:S04]  /*2600*/  FMUL R9, R9, R18 ;  /* 0x0000001209097220 */ /* 0x000fc80000400000 */
[----:B---3--:R-:W-:Y:S01]  /*2610*/  FFMA R7, R6, R9, R5 ;  /* 0x0000000906077223 */ /* 0x008fe20000000005 */
[----:B------:R0:W-:Y:S01]  /*2620*/  @!P1 STG.E desc[UR6][R10.64], R9 ;  /* 0x000000090a009986 */ /* 0x0001e2000c101906 */
[----:B------:R-:W1:Y:S03]  /*2630*/  LDC.64 R4, c[0x0][0x258] ;  /* 0x00009600ff047b82 */ /* 0x000e660000000a00 */
[----:B------:R0:W-:Y:S01]  /*2640*/  @!P1 STG.E desc[UR6][R14.64], R7 ;  /* 0x000000070e009986 */ /* 0x0001e2000c101906 */
[----:B------:R-:W-:Y:S05]  /*2650*/  @!P0 EXIT ;  /* 0x000000000000894d */ /* 0x000fea0003800000 */
[----:B------:R-:W0:Y:S01]  /*2660*/  MUFU.RSQ R22, R22 ;  /* 0x0000001600167308 */ /* 0x000e220000001400 */
[----:B-1----:R-:W-:-:S04]  /*2670*/  IMAD.WIDE R2, R2, 0x4, R4 ;  /* 0x0000000402027825 */ /* 0x002fc800078e0204 */
[----:B0-----:R-:W-:-:S05]  /*2680*/  FMUL R5, R22, 0.010416666977107524872 ;  /* 0x3c2aaaab16057820 */ /* 0x001fca0000400000 */
[----:B------:R-:W-:Y:S01]  /*2690*/  STG.E desc[UR6][R2.64], R5 ;  /* 0x0000000502007986 */ /* 0x000fe2000c101906 */
[----:B------:R-:W-:Y:S05]  /*26a0*/  EXIT ;  /* 0x000000000000794d */ /* 0x000fea0003800000 */
.L_x_1:
[----:B------:R-:W-:-:S00]  /*26b0*/  BRA `(.L_x_1) ;  /* 0xfffffffc00fc7947 */ /* 0x000fc0000383ffff */
[----:B------:R-:W-:-:S00]  /*26c0*/  NOP ;  /* 0x0000000000007918 */ /* 0x000fc00000000000 */
        /* <DEDUP_REMOVED lines=11> */
.L_x_2:


//--------------------- .nv.global.init           --------------------------
	.section	.nv.global.init,"aw",@progbits
.nv.global.init:
	.type		_$_str,@object
	.size		_$_str,(.L_0 - _$_str)
_$_str:
        /*0000*/ 	.byte	0x5f, 0x5f, 0x43, 0x55, 0x44, 0x41, 0x5f, 0x46, 0x54, 0x5a, 0x00
.L_0:


//--------------------- .nv.shared.triton_red_fused_add_native_layer_norm_native_layer_norm_backward_12 --------------------------
	.section	.nv.shared.triton_red_fused_add_native_layer_norm_native_layer_norm_backward_12,"aw",@nobits
	.sectionflags	@""
	.align	16
	.zero		1024


//--------------------- .nv.constant0.triton_red_fused_add_native_layer_norm_native_layer_norm_backward_12 --------------------------
	.section	.nv.constant0.triton_red_fused_add_native_layer_norm_native_layer_norm_backward_12,"a",@progbits
	.sectionflags	@""
	.align	4
.nv.constant0.triton_red_fused_add_native_layer_norm_native_layer_norm_backward_12:
	.zero		616
